//
// Generated by NVIDIA NVVM Compiler
//
// Compiler Build ID: CL-36424714
// Cuda compilation tools, release 13.0, V13.0.88
// Based on NVVM 20.0.0
//

.version 9.0
.target sm_100
.address_size 64

	// .globl	_Z14checkNeighborsPbS_ii

.visible .entry _Z14checkNeighborsPbS_ii(
	.param .u64 .ptr .align 1 _Z14checkNeighborsPbS_ii_param_0,
	.param .u64 .ptr .align 1 _Z14checkNeighborsPbS_ii_param_1,
	.param .u32 _Z14checkNeighborsPbS_ii_param_2,
	.param .u32 _Z14checkNeighborsPbS_ii_param_3
)
{
	.reg .pred 	%p<4>;
	.reg .b16 	%rs<4>;
	.reg .b32 	%r<28>;
	.reg .b64 	%rd<25>;

	ld.param.u64 	%rd2, [_Z14checkNeighborsPbS_ii_param_0];
	ld.param.u64 	%rd3, [_Z14checkNeighborsPbS_ii_param_1];
	ld.param.u32 	%r3, [_Z14checkNeighborsPbS_ii_param_2];
	cvta.to.global.u64 	%rd1, %rd3;
	cvta.to.global.u64 	%rd4, %rd2;
	mov.u32 	%r4, %ctaid.y;
	mov.u32 	%r5, %ctaid.x;
	add.s32 	%r6, %r4, -1;
	mul.lo.s32 	%r7, %r3, %r6;
	cvt.s64.s32 	%rd5, %r7;
	cvt.u64.u32 	%rd6, %r5;
	add.s64 	%rd7, %rd5, %rd6;
	add.s64 	%rd8, %rd4, %rd7;
	ld.global.s8 	%r8, [%rd8+-1];
	mul.lo.s32 	%r9, %r3, %r4;
	cvt.s64.s32 	%rd9, %r9;
	add.s64 	%rd10, %rd9, %rd6;
	add.s64 	%rd11, %rd4, %rd10;
	ld.global.s8 	%r10, [%rd11+-1];
	add.s32 	%r11, %r10, %r8;
	add.s32 	%r12, %r9, %r3;
	cvt.s64.s32 	%rd12, %r12;
	add.s64 	%rd13, %rd12, %rd6;
	add.s64 	%rd14, %rd4, %rd13;
	ld.global.s8 	%r13, [%rd14+-1];
	add.s32 	%r14, %r11, %r13;
	add.s32 	%r1, %r7, %r5;
	cvt.s64.s32 	%rd15, %r1;
	add.s64 	%rd16, %rd4, %rd15;
	ld.global.s8 	%r15, [%rd16];
	add.s32 	%r16, %r14, %r15;
	add.s32 	%r17, %r12, %r5;
	cvt.s64.s32 	%rd17, %r17;
	add.s64 	%rd18, %rd4, %rd17;
	ld.global.s8 	%r18, [%rd18];
	add.s32 	%r19, %r16, %r18;
	ld.global.s8 	%r20, [%rd16+1];
	add.s32 	%r21, %r19, %r20;
	ld.global.s8 	%r22, [%rd11+1];
	add.s32 	%r23, %r21, %r22;
	ld.global.s8 	%r24, [%rd18+1];
	add.s32 	%r2, %r23, %r24;
	setp.gt.s32 	%p1, %r2, 1;
	@%p1 bra 	$L__BB0_2;
	add.s32 	%r27, %r1, %r3;
	cvt.s64.s32 	%rd23, %r27;
	add.s64 	%rd24, %rd1, %rd23;
	mov.b16 	%rs3, 0;
	st.global.u8 	[%rd24], %rs3;
	bra.uni 	$L__BB0_6;
$L__BB0_2:
	setp.lt.u32 	%p2, %r2, 4;
	@%p2 bra 	$L__BB0_4;
	add.s32 	%r26, %r1, %r3;
	cvt.s64.s32 	%rd21, %r26;
	add.s64 	%rd22, %rd1, %rd21;
	mov.b16 	%rs2, 0;
	st.global.u8 	[%rd22], %rs2;
	bra.uni 	$L__BB0_6;
$L__BB0_4:
	setp.ne.s32 	%p3, %r2, 3;
	@%p3 bra 	$L__BB0_6;
	add.s32 	%r25, %r1, %r3;
	cvt.s64.s32 	%rd19, %r25;
	add.s64 	%rd20, %rd1, %rd19;
	mov.b16 	%rs1, 1;
	st.global.u8 	[%rd20], %rs1;
$L__BB0_6:
	ret;

}


// ===== COMPILED SASS (sm_100) =====

	.target	sm_100

	.elftype	@"ET_EXEC"


//--------------------- .note.nv.tkinfo           --------------------------
	.section	.note.nv.tkinfo,"",@"SHT_NOTE"
	.sectionflags	@"SHF_NOTE_NV_TKINFO"
	.tkinfo
        /*0018*/ 	.word	0x00000002
        /*0030*/ 	.string	""
        /*0030*/ 	.string	"ptxas"
        /*0030*/ 	.string	"Cuda compilation tools, release 13.0, V13.0.88"
        /*0030*/ 	.string	"Build cuda_13.0.r13.0/compiler.36424714_0"
        /*0030*/ 	.string	"-arch sm_100 -m 64 "



//--------------------- .note.nv.cuinfo           --------------------------
	.section	.note.nv.cuinfo,"",@"SHT_NOTE"
	.sectionflags	@"SHF_NOTE_NV_CUINFO"
        /*0018*/ 	.short	0x0002
        /*001a*/ 	.short	0x0064
        /*001c*/ 	.short	0x0082
	.zero		2


//--------------------- .nv.info                  --------------------------
	.section	.nv.info,"",@"SHT_CUDA_INFO"
	.align	4


	//----- nvinfo : EIATTR_REGCOUNT
	.align		4
        /*0000*/ 	.byte	0x04, 0x2f
        /*0002*/ 	.short	(.L_1 - .L_0)
	.align		4
.L_0:
        /*0004*/ 	.word	index@(_Z14checkNeighborsPbS_ii)
        /*0008*/ 	.word	0x00000014


	//----- nvinfo : EIATTR_FRAME_SIZE
	.align		4
.L_1:
        /*000c*/ 	.byte	0x04, 0x11
        /*000e*/ 	.short	(.L_3 - .L_2)
	.align		4
.L_2:
        /*0010*/ 	.word	index@(_Z14checkNeighborsPbS_ii)
        /*0014*/ 	.word	0x00000000


	//----- nvinfo : EIATTR_MIN_STACK_SIZE
	.align		4
.L_3:
        /*0018*/ 	.byte	0x04, 0x12
        /*001a*/ 	.short	(.L_5 - .L_4)
	.align		4
.L_4:
        /*001c*/ 	.word	index@(_Z14checkNeighborsPbS_ii)
        /*0020*/ 	.word	0x00000000
.L_5:


//--------------------- .nv.compat                --------------------------
	.section	.nv.compat,"",@"SHT_CUDA_COMPAT_INFO"
	.align	4
        /*0000*/ 	.byte	0x02, 0x09, 0x00, 0x00, 0x02, 0x02, 0x01, 0x00, 0x02, 0x05, 0x05, 0x00, 0x03, 0x07, 0x01, 0x01
        /*0010*/ 	.byte	0x02, 0x03, 0x00, 0x00, 0x02, 0x06, 0x01, 0x00, 0x04, 0x0b, 0x08, 0x00, 0x09, 0x00, 0x00, 0x00
        /*0020*/ 	.byte	0x00, 0x00, 0x00, 0x00


//--------------------- .nv.info._Z14checkNeighborsPbS_ii --------------------------
	.section	.nv.info._Z14checkNeighborsPbS_ii,"",@"SHT_CUDA_INFO"
	.sectionflags	@""
	.align	4


	//----- nvinfo : EIATTR_CUDA_API_VERSION
	.align		4
        /*0000*/ 	.byte	0x04, 0x37
        /*0002*/ 	.short	(.L_7 - .L_6)
.L_6:
        /*0004*/ 	.word	0x00000082


	//----- nvinfo : EIATTR_KPARAM_INFO
	.align		4
.L_7:
        /*0008*/ 	.byte	0x04, 0x17
        /*000a*/ 	.short	(.L_9 - .L_8)
.L_8:
        /*000c*/ 	.word	0x00000000
        /*0010*/ 	.short	0x0003
        /*0012*/ 	.short	0x0014
        /*0014*/ 	.byte	0x00, 0xf0, 0x11, 0x00


	//----- nvinfo : EIATTR_KPARAM_INFO
	.align		4
.L_9:
        /*0018*/ 	.byte	0x04, 0x17
        /*001a*/ 	.short	(.L_11 - .L_10)
.L_10:
        /*001c*/ 	.word	0x00000000
        /*0020*/ 	.short	0x0002
        /*0022*/ 	.short	0x0010
        /*0024*/ 	.byte	0x00, 0xf0, 0x11, 0x00


	//----- nvinfo : EIATTR_KPARAM_INFO
	.align		4
.L_11:
        /*0028*/ 	.byte	0x04, 0x17
        /*002a*/ 	.short	(.L_13 - .L_12)
.L_12:
        /*002c*/ 	.word	0x00000000
        /*0030*/ 	.short	0x0001
        /*0032*/ 	.short	0x0008
        /*0034*/ 	.byte	0x00, 0xf5, 0x21, 0x00


	//----- nvinfo : EIATTR_KPARAM_INFO
	.align		4
.L_13:
        /*0038*/ 	.byte	0x04, 0x17
        /*003a*/ 	.short	(.L_15 - .L_14)
.L_14:
        /*003c*/ 	.word	0x00000000
        /*0040*/ 	.short	0x0000
        /*0042*/ 	.short	0x0000
        /*0044*/ 	.byte	0x00, 0xf5, 0x21, 0x00


	//----- nvinfo : EIATTR_SPARSE_MMA_MASK
	.align		4
.L_15:
        /*0048*/ 	.byte	0x03, 0x50
        /*004a*/ 	.short	0x0000


	//----- nvinfo : EIATTR_MAXREG_COUNT
	.align		4
        /*004c*/ 	.byte	0x03, 0x1b
        /*004e*/ 	.short	0x00ff


	//----- nvinfo : EIATTR_MERCURY_ISA_VERSION
	.align		4
        /*0050*/ 	.byte	0x03, 0x5f
        /*0052*/ 	.short	0x0101


	//----- nvinfo : EIATTR_VRC_CTA_INIT_COUNT
	.align		4
        /*0054*/ 	.byte	0x02, 0x4a
	.zero		1
	.zero		1


	//----- nvinfo : EIATTR_EXIT_INSTR_OFFSETS
	.align		4
        /*0058*/ 	.byte	0x04, 0x1c
        /*005a*/ 	.short	(.L_17 - .L_16)


	//   ....[0]....
.L_16:
        /*005c*/ 	.word	0x00000380


	//   ....[1]....
        /*0060*/ 	.word	0x00000420


	//   ....[2]....
        /*0064*/ 	.word	0x00000440


	//   ....[3]....
        /*0068*/ 	.word	0x000004d0


	//----- nvinfo : EIATTR_CBANK_PARAM_SIZE
	.align		4
.L_17:
        /*006c*/ 	.byte	0x03, 0x19
        /*006e*/ 	.short	0x0018


	//----- nvinfo : EIATTR_PARAM_CBANK
	.align		4
        /*0070*/ 	.byte	0x04, 0x0a
        /*0072*/ 	.short	(.L_19 - .L_18)
	.align		4
.L_18:
        /*0074*/ 	.word	index@(.nv.constant0._Z14checkNeighborsPbS_ii)
        /*0078*/ 	.short	0x0380
        /*007a*/ 	.short	0x0018


	//----- nvinfo : EIATTR_SW_WAR
	.align		4
.L_19:
        /*007c*/ 	.byte	0x04, 0x36
        /*007e*/ 	.short	(.L_21 - .L_20)
.L_20:
        /*0080*/ 	.word	0x00000008
.L_21:


//--------------------- .nv.callgraph             --------------------------
	.section	.nv.callgraph,"",@"SHT_CUDA_CALLGRAPH"
	.align	4
	.sectionentsize	8
	.align		4
        /*0000*/ 	.word	0x00000000
	.align		4
        /*0004*/ 	.word	0xffffffff
	.align		4
        /*0008*/ 	.word	0x00000000
	.align		4
        /*000c*/ 	.word	0xfffffffe
	.align		4
        /*0010*/ 	.word	0x00000000
	.align		4
        /*0014*/ 	.word	0xfffffffd
	.align		4
        /*0018*/ 	.word	0x00000000
	.align		4
        /*001c*/ 	.word	0xfffffffc


//--------------------- .text._Z14checkNeighborsPbS_ii --------------------------
	.section	.text._Z14checkNeighborsPbS_ii,"ax",@progbits
	.align	128
        .global         _Z14checkNeighborsPbS_ii
        .type           _Z14checkNeighborsPbS_ii,@function
        .size           _Z14checkNeighborsPbS_ii,(.L_x_3 - _Z14checkNeighborsPbS_ii)
        .other          _Z14checkNeighborsPbS_ii,@"STO_CUDA_ENTRY STV_DEFAULT"
_Z14checkNeighborsPbS_ii:
.text._Z14checkNeighborsPbS_ii:
[----:B------:R-:W-:Y:S08]  /*0000*/  LDC R1, c[0x0][0x37c] ;  /* 0x0000df00ff017b82 */ /* 0x000ff00000000800 */
[----:B------:R-:W0:Y:S01]  /*0010*/  S2UR UR5, SR_CTAID.Y ;  /* 0x00000000000579c3 */ /* 0x000e220000002600 */
[----:B------:R-:W1:Y:S01]  /*0020*/  LDCU UR10, c[0x0][0x390] ;  /* 0x00007200ff0a77ac */ /* 0x000e620008000800 */
[----:B------:R-:W2:Y:S06]  /*0030*/  LDCU.64 UR12, c[0x0][0x380] ;  /* 0x00007000ff0c77ac */ /* 0x000eac0008000a00 */
[----:B------:R-:W2:Y:S01]  /*0040*/  S2UR UR6, SR_CTAID.X ;  /* 0x00000000000679c3 */ /* 0x000ea20000002500 */
[----:B------:R-:W3:Y:S01]  /*0050*/  LDCU.64 UR14, c[0x0][0x358] ;  /* 0x00006b00ff0e77ac */ /* 0x000ee20008000a00 */
[----:B0-----:R-:W-:-:S02]  /*0060*/  UIADD3 UR4, UPT, UPT, UR5, -0x1, URZ ;  /* 0xffffffff05047890 */ /* 0x001fc4000fffe0ff */
[----:B-1----:R-:W-:Y:S02]  /*0070*/  UIMAD UR5, UR5, UR10, URZ ;  /* 0x0000000a050572a4 */ /* 0x002fe4000f8e02ff */
[----:B------:R-:W-:Y:S02]  /*0080*/  UIMAD UR4, UR4, UR10, URZ ;  /* 0x0000000a040472a4 */ /* 0x000fe4000f8e02ff */
[----:B------:R-:W-:Y:S02]  /*0090*/  USHF.R.S32.HI UR8, URZ, 0x1f, UR5 ;  /* 0x0000001fff087899 */ /* 0x000fe40008011405 */
[----:B--2---:R-:W-:Y:S02]  /*00a0*/  UIADD3 UR17, UP2, UP3, UR5, UR12, UR6 ;  /* 0x0000000c05117290 */ /* 0x004fe4000fb5e006 */
[----:B------:R-:W-:Y:S02]  /*00b0*/  USHF.R.S32.HI UR7, URZ, 0x1f, UR4 ;  /* 0x0000001fff077899 */ /* 0x000fe40008011404 */
[----:B------:R-:W-:-:S02]  /*00c0*/  UIADD3 UR16, UP0, UP1, UR4, UR12, UR6 ;  /* 0x0000000c04107290 */ /* 0x000fc4000f91e006 */
[----:B------:R-:W-:Y:S02]  /*00d0*/  UIADD3 UR5, UPT, UPT, UR5, UR10, URZ ;  /* 0x0000000a05057290 */ /* 0x000fe4000fffe0ff */
[----:B------:R-:W-:Y:S02]  /*00e0*/  UIADD3.X UR9, UPT, UPT, UR8, UR13, URZ, UP2, UP3 ;  /* 0x0000000d08097290 */ /* 0x000fe400097e64ff */
[----:B------:R-:W-:Y:S01]  /*00f0*/  UIADD3.X UR7, UPT, UPT, UR7, UR13, URZ, UP0, UP1 ;  /* 0x0000000d07077290 */ /* 0x000fe200087e24ff */
[----:B------:R-:W-:Y:S01]  /*0100*/  IMAD.U32 R8, RZ, RZ, UR16 ;  /* 0x00000010ff087e24 */ /* 0x000fe2000f8e00ff */
[----:B------:R-:W-:Y:S02]  /*0110*/  USHF.R.S32.HI UR8, URZ, 0x1f, UR5 ;  /* 0x0000001fff087899 */ /* 0x000fe40008011405 */
[----:B------:R-:W-:Y:S02]  /*0120*/  UIADD3 UR11, UP0, UP1, UR5, UR12, UR6 ;  /* 0x0000000c050b7290 */ /* 0x000fe4000f91e006 */
[----:B------:R-:W-:Y:S01]  /*0130*/  UIADD3 UR4, UPT, UPT, UR4, UR6, URZ ;  /* 0x0000000604047290 */ /* 0x000fe2000fffe0ff */
[----:B------:R-:W-:Y:S01]  /*0140*/  IMAD.U32 R9, RZ, RZ, UR7 ;  /* 0x00000007ff097e24 */ /* 0x000fe2000f8e00ff */
[----:B------:R-:W-:-:S02]  /*0150*/  UIADD3 UR5, UPT, UPT, UR5, UR6, URZ ;  /* 0x0000000605057290 */ /* 0x000fc4000fffe0ff */
[----:B------:R-:W-:Y:S02]  /*0160*/  UIADD3.X UR8, UPT, UPT, UR8, UR13, URZ, UP0, UP1 ;  /* 0x0000000d08087290 */ /* 0x000fe400087e24ff */
[----:B------:R-:W-:Y:S01]  /*0170*/  UIADD3 UR18, UP2, UPT, UR4, UR12, URZ ;  /* 0x0000000c04127290 */ /* 0x000fe2000ff5e0ff */
[----:B------:R-:W-:Y:S01]  /*0180*/  MOV R10, UR11 ;  /* 0x0000000b000a7c02 */ /* 0x000fe20008000f00 */
[----:B------:R-:W-:Y:S01]  /*0190*/  UIADD3 UR6, UP0, UPT, UR5, UR12, URZ ;  /* 0x0000000c05067290 */ /* 0x000fe2000ff1e0ff */
[----:B------:R-:W-:Y:S01]  /*01a0*/  IMAD.U32 R2, RZ, RZ, UR17 ;  /* 0x00000011ff027e24 */ /* 0x000fe2000f8e00ff */
[----:B------:R-:W-:Y:S01]  /*01b0*/  ULEA.HI.X.SX32 UR7, UR4, UR13, 0x1, UP2 ;  /* 0x0000000d04077291 */ /* 0x000fe200090f0eff */
[----:B------:R-:W-:Y:S01]  /*01c0*/  MOV R3, UR9 ;  /* 0x0000000900037c02 */ /* 0x000fe20008000f00 */
[----:B------:R-:W-:Y:S01]  /*01d0*/  ULEA.HI.X.SX32 UR5, UR5, UR13, 0x1, UP0 ;  /* 0x0000000d05057291 */ /* 0x000fe200080f0eff */
[----:B------:R-:W-:Y:S01]  /*01e0*/  IMAD.U32 R11, RZ, RZ, UR8 ;  /* 0x00000008ff0b7e24 */ /* 0x000fe2000f8e00ff */
[----:B---3--:R-:W2:Y:S01]  /*01f0*/  LDG.E.S8 R8, desc[UR14][R8.64+-0x1] ;  /* 0xffffff0e08087981 */ /* 0x008ea2000c1e1300 */
[----:B------:R-:W-:Y:S01]  /*0200*/  IMAD.U32 R4, RZ, RZ, UR18 ;  /* 0x00000012ff047e24 */ /* 0x000fe2000f8e00ff */
[----:B------:R-:W-:Y:S01]  /*0210*/  MOV R5, UR7 ;  /* 0x0000000700057c02 */ /* 0x000fe20008000f00 */
[----:B------:R-:W-:Y:S01]  /*0220*/  IMAD.U32 R6, RZ, RZ, UR6 ;  /* 0x00000006ff067e24 */ /* 0x000fe2000f8e00ff */
[----:B------:R-:W2:Y:S01]  /*0230*/  LDG.E.S8 R10, desc[UR14][R10.64+-0x1] ;  /* 0xffffff0e0a0a7981 */ /* 0x000ea2000c1e1300 */
[----:B------:R-:W-:-:S03]  /*0240*/  IMAD.U32 R7, RZ, RZ, UR5 ;  /* 0x00000005ff077e24 */ /* 0x000fc6000f8e00ff */
[----:B------:R-:W3:Y:S04]  /*0250*/  LDG.E.S8 R13, desc[UR14][R4.64] ;  /* 0x0000000e040d7981 */ /* 0x000ee8000c1e1300 */
[----:B------:R-:W2:Y:S04]  /*0260*/  LDG.E.S8 R9, desc[UR14][R2.64+-0x1] ;  /* 0xffffff0e02097981 */ /* 0x000ea8000c1e1300 */
[----:B------:R-:W3:Y:S04]  /*0270*/  LDG.E.S8 R0, desc[UR14][R6.64] ;  /* 0x0000000e06007981 */ /* 0x000ee8000c1e1300 */
[----:B------:R-:W4:Y:S04]  /*0280*/  LDG.E.S8 R12, desc[UR14][R2.64+0x1] ;  /* 0x0000010e020c7981 */ /* 0x000f28000c1e1300 */
[----:B------:R-:W4:Y:S04]  /*0290*/  LDG.E.S8 R15, desc[UR14][R4.64+0x1] ;  /* 0x0000010e040f7981 */ /* 0x000f28000c1e1300 */
[----:B------:R-:W5:Y:S01]  /*02a0*/  LDG.E.S8 R17, desc[UR14][R6.64+0x1] ;  /* 0x0000010e06117981 */ /* 0x000f62000c1e1300 */
[----:B--2---:R-:W-:-:S04]  /*02b0*/  IADD3 R8, PT, PT, R10, R9, R8 ;  /* 0x000000090a087210 */ /* 0x004fc80007ffe008 */
[----:B---3--:R-:W-:-:S04]  /*02c0*/  IADD3 R0, PT, PT, R0, R8, R13 ;  /* 0x0000000800007210 */ /* 0x008fc80007ffe00d */
[----:B----4-:R-:W-:-:S05]  /*02d0*/  IADD3 R0, PT, PT, R12, R0, R15 ;  /* 0x000000000c007210 */ /* 0x010fca0007ffe00f */
[----:B-----5:R-:W-:-:S05]  /*02e0*/  IMAD.IADD R0, R0, 0x1, R17 ;  /* 0x0000000100007824 */ /* 0x020fca00078e0211 */
[----:B------:R-:W-:-:S13]  /*02f0*/  ISETP.GT.AND P0, PT, R0, 0x1, PT ;  /* 0x000000010000780c */ /* 0x000fda0003f04270 */
[----:B------:R-:W-:Y:S05]  /*0300*/  @P0 BRA `(.L_x_0) ;  /* 0x0000000000200947 */ /* 0x000fea0003800000 */
[----:B------:R-:W0:Y:S01]  /*0310*/  LDCU.64 UR6, c[0x0][0x388] ;  /* 0x00007100ff0677ac */ /* 0x000e220008000a00 */
[----:B------:R-:W-:-:S04]  /*0320*/  UIADD3 UR4, UPT, UPT, UR4, UR10, URZ ;  /* 0x0000000a04047290 */ /* 0x000fc8000fffe0ff */
[----:B0-----:R-:W-:-:S04]  /*0330*/  UIADD3 UR5, UP0, UPT, UR4, UR6, URZ ;  /* 0x0000000604057290 */ /* 0x001fc8000ff1e0ff */
[----:B------:R-:W-:Y:S02]  /*0340*/  ULEA.HI.X.SX32 UR4, UR4, UR7, 0x1, UP0 ;  /* 0x0000000704047291 */ /* 0x000fe400080f0eff */
[----:B------:R-:W-:-:S04]  /*0350*/  MOV R2, UR5 ;  /* 0x0000000500027c02 */ /* 0x000fc80008000f00 */
[----:B------:R-:W-:-:S05]  /*0360*/  IMAD.U32 R3, RZ, RZ, UR4 ;  /* 0x00000004ff037e24 */ /* 0x000fca000f8e00ff */
[----:B------:R-:W-:Y:S01]  /*0370*/  STG.E.U8 desc[UR14][R2.64], RZ ;  /* 0x000000ff02007986 */ /* 0x000fe2000c10110e */
[----:B------:R-:W-:Y:S05]  /*0380*/  EXIT ;  /* 0x000000000000794d */ /* 0x000fea0003800000 */
.L_x_0:
[----:B------:R-:W-:-:S13]  /*0390*/  ISETP.GE.U32.AND P0, PT, R0, 0x4, PT ;  /* 0x000000040000780c */ /* 0x000fda0003f06070 */
[----:B------:R-:W-:Y:S05]  /*03a0*/  @!P0 BRA `(.L_x_1) ;  /* 0x0000000000208947 */ /* 0x000fea0003800000 */
        /* <DEDUP_REMOVED lines=8> */
.L_x_1:
[----:B------:R-:W-:-:S13]  /*0430*/  ISETP.NE.AND P0, PT, R0, 0x3, PT ;  /* 0x000000030000780c */ /* 0x000fda0003f05270 */
[----:B------:R-:W-:Y:S05]  /*0440*/  @P0 EXIT ;  /* 0x000000000000094d */ /* 0x000fea0003800000 */
[----:B------:R-:W0:Y:S01]  /*0450*/  LDCU.64 UR6, c[0x0][0x388] ;  /* 0x00007100ff0677ac */ /* 0x000e220008000a00 */
[----:B------:R-:W-:Y:S01]  /*0460*/  HFMA2 R0, -RZ, RZ, 0, 5.9604644775390625e-08 ;  /* 0x00000001ff007431 */ /* 0x000fe200000001ff */
[----:B------:R-:W-:-:S04]  /*0470*/  UIADD3 UR4, UPT, UPT, UR4, UR10, URZ ;  /* 0x0000000a04047290 */ /* 0x000fc8000fffe0ff */
[----:B0-----:R-:W-:-:S04]  /*0480*/  UIADD3 UR6, UP0, UPT, UR4, UR6, URZ ;  /* 0x0000000604067290 */ /* 0x001fc8000ff1e0ff */
[----:B------:R-:W-:Y:S02]  /*0490*/  ULEA.HI.X.SX32 UR7, UR4, UR7, 0x1, UP0 ;  /* 0x0000000704077291 */ /* 0x000fe400080f0eff */
[----:B------:R-:W-:-:S04]  /*04a0*/  IMAD.U32 R2, RZ, RZ, UR6 ;  /* 0x00000006ff027e24 */ /* 0x000fc8000f8e00ff */
[----:B------:R-:W-:-:S05]  /*04b0*/  MOV R3, UR7 ;  /* 0x0000000700037c02 */ /* 0x000fca0008000f00 */
[----:B------:R-:W-:Y:S01]  /*04c0*/  STG.E.U8 desc[UR14][R2.64], R0 ;  /* 0x0000000002007986 */ /* 0x000fe2000c10110e */
[----:B------:R-:W-:Y:S05]  /*04d0*/  EXIT ;  /* 0x000000000000794d */ /* 0x000fea0003800000 */
.L_x_2:
[----:B------:R-:W-:-:S00]  /*04e0*/  BRA `(.L_x_2) ;  /* 0xfffffffc00fc7947 */ /* 0x000fc0000383ffff */
[----:B------:R-:W-:-:S00]  /*04f0*/  NOP ;  /* 0x0000000000007918 */ /* 0x000fc00000000000 */
        /* <DEDUP_REMOVED lines=8> */
.L_x_3:


//--------------------- .nv.shared.reserved.0     --------------------------
	.section	.nv.shared.reserved.0,"aw",@nobits
	.weak		__nv_reservedSMEM_offset_0_alias
	.size		__nv_reservedSMEM_offset_0_alias, 0, 64
	.other		__nv_reservedSMEM_offset_0_alias,@"STO_CUDA_RESERVED_SHARED STV_DEFAULT"
__nv_reservedSMEM_offset_0_alias:
	.zero		0
	.zero		64


//--------------------- .nv.constant0._Z14checkNeighborsPbS_ii --------------------------
	.section	.nv.constant0._Z14checkNeighborsPbS_ii,"a",@progbits
	.sectionflags	@""
	.align	4
.nv.constant0._Z14checkNeighborsPbS_ii:
	.zero		920


//--------------------- SYMBOLS --------------------------

	.type		.nv.reservedSmem.offset0,@object
	.size		.nv.reservedSmem.offset0,0x4
